//
// Generated by NVIDIA NVVM Compiler
//
// Compiler Build ID: CL-36424714
// Cuda compilation tools, release 13.0, V13.0.88
// Based on NVVM 20.0.0
//

.version 9.0
.target sm_100
.address_size 64

	// .globl	_Z22cu_room_diffusion_stepPfS_iiiii

.visible .entry _Z22cu_room_diffusion_stepPfS_iiiii(
	.param .u64 .ptr .align 1 _Z22cu_room_diffusion_stepPfS_iiiii_param_0,
	.param .u64 .ptr .align 1 _Z22cu_room_diffusion_stepPfS_iiiii_param_1,
	.param .u32 _Z22cu_room_diffusion_stepPfS_iiiii_param_2,
	.param .u32 _Z22cu_room_diffusion_stepPfS_iiiii_param_3,
	.param .u32 _Z22cu_room_diffusion_stepPfS_iiiii_param_4,
	.param .u32 _Z22cu_room_diffusion_stepPfS_iiiii_param_5,
	.param .u32 _Z22cu_room_diffusion_stepPfS_iiiii_param_6
)
{
	.reg .pred 	%p<17>;
	.reg .b32 	%r<22>;
	.reg .b32 	%f<65>;
	.reg .b64 	%rd<58>;

	ld.param.u64 	%rd3, [_Z22cu_room_diffusion_stepPfS_iiiii_param_0];
	ld.param.u64 	%rd4, [_Z22cu_room_diffusion_stepPfS_iiiii_param_1];
	ld.param.u32 	%r10, [_Z22cu_room_diffusion_stepPfS_iiiii_param_2];
	ld.param.u32 	%r6, [_Z22cu_room_diffusion_stepPfS_iiiii_param_3];
	ld.param.u32 	%r7, [_Z22cu_room_diffusion_stepPfS_iiiii_param_4];
	ld.param.u32 	%r8, [_Z22cu_room_diffusion_stepPfS_iiiii_param_5];
	ld.param.u32 	%r9, [_Z22cu_room_diffusion_stepPfS_iiiii_param_6];
	cvta.to.global.u64 	%rd1, %rd3;
	cvta.to.global.u64 	%rd2, %rd4;
	mov.u32 	%r11, %ctaid.x;
	shl.b32 	%r12, %r11, 5;
	mov.u32 	%r13, %tid.x;
	add.s32 	%r1, %r12, %r13;
	div.s32 	%r2, %r1, %r6;
	rem.u32 	%r3, %r1, %r6;
	setp.ge.s32 	%p1, %r1, %r10;
	@%p1 bra 	$L__BB0_20;
	setp.ne.s32 	%p2, %r2, 0;
	@%p2 bra 	$L__BB0_9;
	setp.lt.s32 	%p12, %r3, %r8;
	setp.ge.s32 	%p13, %r3, %r9;
	or.pred  	%p14, %p12, %p13;
	@%p14 bra 	$L__BB0_4;
	mul.wide.s32 	%rd56, %r1, 4;
	add.s64 	%rd57, %rd1, %rd56;
	mov.b32 	%r21, 1120403456;
	st.global.u32 	[%rd57], %r21;
	bra.uni 	$L__BB0_20;
$L__BB0_4:
	setp.ne.s32 	%p15, %r3, 0;
	@%p15 bra 	$L__BB0_6;
	mul.wide.s32 	%rd51, %r1, 4;
	add.s64 	%rd52, %rd2, %rd51;
	ld.global.f32 	%f59, [%rd52];
	ld.global.f32 	%f60, [%rd52+4];
	add.f32 	%f61, %f59, %f60;
	mul.wide.s32 	%rd53, %r6, 4;
	add.s64 	%rd54, %rd52, %rd53;
	ld.global.f32 	%f62, [%rd54];
	add.f32 	%f63, %f61, %f62;
	div.rn.f32 	%f64, %f63, 0f40400000;
	add.s64 	%rd55, %rd1, %rd51;
	st.global.f32 	[%rd55], %f64;
	bra.uni 	$L__BB0_20;
$L__BB0_6:
	add.s32 	%r20, %r6, -1;
	setp.ne.s32 	%p16, %r3, %r20;
	@%p16 bra 	$L__BB0_8;
	mul.wide.s32 	%rd46, %r1, 4;
	add.s64 	%rd47, %rd2, %rd46;
	ld.global.f32 	%f53, [%rd47];
	ld.global.f32 	%f54, [%rd47+-4];
	add.f32 	%f55, %f53, %f54;
	mul.wide.s32 	%rd48, %r6, 4;
	add.s64 	%rd49, %rd47, %rd48;
	ld.global.f32 	%f56, [%rd49];
	add.f32 	%f57, %f55, %f56;
	div.rn.f32 	%f58, %f57, 0f40400000;
	add.s64 	%rd50, %rd1, %rd46;
	st.global.f32 	[%rd50], %f58;
	bra.uni 	$L__BB0_20;
$L__BB0_8:
	mul.wide.s32 	%rd41, %r1, 4;
	add.s64 	%rd42, %rd2, %rd41;
	ld.global.f32 	%f45, [%rd42];
	ld.global.f32 	%f46, [%rd42+-4];
	add.f32 	%f47, %f45, %f46;
	ld.global.f32 	%f48, [%rd42+4];
	add.f32 	%f49, %f47, %f48;
	mul.wide.s32 	%rd43, %r6, 4;
	add.s64 	%rd44, %rd42, %rd43;
	ld.global.f32 	%f50, [%rd44];
	add.f32 	%f51, %f49, %f50;
	mul.f32 	%f52, %f51, 0f3E800000;
	add.s64 	%rd45, %rd1, %rd41;
	st.global.f32 	[%rd45], %f52;
	bra.uni 	$L__BB0_20;
$L__BB0_9:
	add.s32 	%r4, %r7, -1;
	setp.ne.s32 	%p3, %r2, %r4;
	setp.ne.s32 	%p4, %r3, 0;
	or.pred  	%p5, %p3, %p4;
	@%p5 bra 	$L__BB0_11;
	mul.wide.s32 	%rd36, %r1, 4;
	add.s64 	%rd37, %rd2, %rd36;
	ld.global.f32 	%f39, [%rd37];
	ld.global.f32 	%f40, [%rd37+4];
	add.f32 	%f41, %f39, %f40;
	sub.s32 	%r19, %r1, %r6;
	mul.wide.s32 	%rd38, %r19, 4;
	add.s64 	%rd39, %rd2, %rd38;
	ld.global.f32 	%f42, [%rd39];
	add.f32 	%f43, %f41, %f42;
	div.rn.f32 	%f44, %f43, 0f40400000;
	add.s64 	%rd40, %rd1, %rd36;
	st.global.f32 	[%rd40], %f44;
	bra.uni 	$L__BB0_20;
$L__BB0_11:
	setp.ne.s32 	%p6, %r3, 0;
	@%p6 bra 	$L__BB0_13;
	mul.wide.s32 	%rd29, %r1, 4;
	add.s64 	%rd30, %rd2, %rd29;
	ld.global.f32 	%f31, [%rd30];
	ld.global.f32 	%f32, [%rd30+4];
	add.f32 	%f33, %f31, %f32;
	sub.s32 	%r18, %r1, %r6;
	mul.wide.s32 	%rd31, %r18, 4;
	add.s64 	%rd32, %rd2, %rd31;
	ld.global.f32 	%f34, [%rd32];
	add.f32 	%f35, %f33, %f34;
	mul.wide.s32 	%rd33, %r6, 4;
	add.s64 	%rd34, %rd30, %rd33;
	ld.global.f32 	%f36, [%rd34];
	add.f32 	%f37, %f35, %f36;
	mul.f32 	%f38, %f37, 0f3E800000;
	add.s64 	%rd35, %rd1, %rd29;
	st.global.f32 	[%rd35], %f38;
	bra.uni 	$L__BB0_20;
$L__BB0_13:
	setp.ne.s32 	%p7, %r2, %r4;
	add.s32 	%r5, %r6, -1;
	setp.ne.s32 	%p8, %r3, %r5;
	or.pred  	%p9, %p7, %p8;
	@%p9 bra 	$L__BB0_15;
	mul.wide.s32 	%rd24, %r1, 4;
	add.s64 	%rd25, %rd2, %rd24;
	ld.global.f32 	%f25, [%rd25];
	ld.global.f32 	%f26, [%rd25+-4];
	add.f32 	%f27, %f25, %f26;
	sub.s32 	%r17, %r1, %r6;
	mul.wide.s32 	%rd26, %r17, 4;
	add.s64 	%rd27, %rd2, %rd26;
	ld.global.f32 	%f28, [%rd27];
	add.f32 	%f29, %f27, %f28;
	div.rn.f32 	%f30, %f29, 0f40400000;
	add.s64 	%rd28, %rd1, %rd24;
	st.global.f32 	[%rd28], %f30;
	bra.uni 	$L__BB0_20;
$L__BB0_15:
	setp.ne.s32 	%p10, %r3, %r5;
	@%p10 bra 	$L__BB0_17;
	mul.wide.s32 	%rd17, %r1, 4;
	add.s64 	%rd18, %rd2, %rd17;
	ld.global.f32 	%f17, [%rd18];
	ld.global.f32 	%f18, [%rd18+-4];
	add.f32 	%f19, %f17, %f18;
	sub.s32 	%r16, %r1, %r6;
	mul.wide.s32 	%rd19, %r16, 4;
	add.s64 	%rd20, %rd2, %rd19;
	ld.global.f32 	%f20, [%rd20];
	add.f32 	%f21, %f19, %f20;
	mul.wide.s32 	%rd21, %r6, 4;
	add.s64 	%rd22, %rd18, %rd21;
	ld.global.f32 	%f22, [%rd22];
	add.f32 	%f23, %f21, %f22;
	mul.f32 	%f24, %f23, 0f3E800000;
	add.s64 	%rd23, %rd1, %rd17;
	st.global.f32 	[%rd23], %f24;
	bra.uni 	$L__BB0_20;
$L__BB0_17:
	setp.ne.s32 	%p11, %r2, %r4;
	@%p11 bra 	$L__BB0_19;
	mul.wide.s32 	%rd12, %r1, 4;
	add.s64 	%rd13, %rd2, %rd12;
	ld.global.f32 	%f9, [%rd13];
	ld.global.f32 	%f10, [%rd13+-4];
	add.f32 	%f11, %f9, %f10;
	ld.global.f32 	%f12, [%rd13+4];
	add.f32 	%f13, %f11, %f12;
	sub.s32 	%r15, %r1, %r6;
	mul.wide.s32 	%rd14, %r15, 4;
	add.s64 	%rd15, %rd2, %rd14;
	ld.global.f32 	%f14, [%rd15];
	add.f32 	%f15, %f13, %f14;
	mul.f32 	%f16, %f15, 0f3E800000;
	add.s64 	%rd16, %rd1, %rd12;
	st.global.f32 	[%rd16], %f16;
	bra.uni 	$L__BB0_20;
$L__BB0_19:
	mul.wide.s32 	%rd5, %r1, 4;
	add.s64 	%rd6, %rd2, %rd5;
	ld.global.f32 	%f1, [%rd6+-4];
	ld.global.f32 	%f2, [%rd6+4];
	add.f32 	%f3, %f1, %f2;
	sub.s32 	%r14, %r1, %r6;
	mul.wide.s32 	%rd7, %r14, 4;
	add.s64 	%rd8, %rd2, %rd7;
	ld.global.f32 	%f4, [%rd8];
	add.f32 	%f5, %f3, %f4;
	mul.wide.s32 	%rd9, %r6, 4;
	add.s64 	%rd10, %rd6, %rd9;
	ld.global.f32 	%f6, [%rd10];
	add.f32 	%f7, %f5, %f6;
	mul.f32 	%f8, %f7, 0f3E800000;
	add.s64 	%rd11, %rd1, %rd5;
	st.global.f32 	[%rd11], %f8;
$L__BB0_20:
	ret;

}
	// .globl	_Z18cu_initialize_roomPfiii
.visible .entry _Z18cu_initialize_roomPfiii(
	.param .u64 .ptr .align 1 _Z18cu_initialize_roomPfiii_param_0,
	.param .u32 _Z18cu_initialize_roomPfiii_param_1,
	.param .u32 _Z18cu_initialize_roomPfiii_param_2,
	.param .u32 _Z18cu_initialize_roomPfiii_param_3
)
{
	.reg .pred 	%p<5>;
	.reg .b32 	%r<10>;
	.reg .b64 	%rd<7>;

	ld.param.u64 	%rd2, [_Z18cu_initialize_roomPfiii_param_0];
	ld.param.u32 	%r4, [_Z18cu_initialize_roomPfiii_param_1];
	ld.param.u32 	%r2, [_Z18cu_initialize_roomPfiii_param_2];
	ld.param.u32 	%r3, [_Z18cu_initialize_roomPfiii_param_3];
	cvta.to.global.u64 	%rd1, %rd2;
	mov.u32 	%r5, %ctaid.x;
	shl.b32 	%r6, %r5, 5;
	mov.u32 	%r7, %tid.x;
	add.s32 	%r1, %r6, %r7;
	setp.ge.s32 	%p1, %r1, %r4;
	@%p1 bra 	$L__BB1_4;
	setp.lt.s32 	%p2, %r1, %r2;
	setp.ge.s32 	%p3, %r1, %r3;
	or.pred  	%p4, %p2, %p3;
	@%p4 bra 	$L__BB1_3;
	mul.wide.s32 	%rd5, %r1, 4;
	add.s64 	%rd6, %rd1, %rd5;
	mov.b32 	%r9, 1120403456;
	st.global.u32 	[%rd6], %r9;
	bra.uni 	$L__BB1_4;
$L__BB1_3:
	mul.wide.s32 	%rd3, %r1, 4;
	add.s64 	%rd4, %rd1, %rd3;
	mov.b32 	%r8, 1102577664;
	st.global.u32 	[%rd4], %r8;
$L__BB1_4:
	ret;

}


// ===== COMPILED SASS (sm_100) =====

	.target	sm_100

	.elftype	@"ET_EXEC"


//--------------------- .note.nv.tkinfo           --------------------------
	.section	.note.nv.tkinfo,"",@"SHT_NOTE"
	.sectionflags	@"SHF_NOTE_NV_TKINFO"
	.tkinfo
        /*0018*/ 	.word	0x00000002
        /*0030*/ 	.string	""
        /*0030*/ 	.string	"ptxas"
        /*0030*/ 	.string	"Cuda compilation tools, release 13.0, V13.0.88"
        /*0030*/ 	.string	"Build cuda_13.0.r13.0/compiler.36424714_0"
        /*0030*/ 	.string	"-arch sm_100 -m 64 "



//--------------------- .note.nv.cuinfo           --------------------------
	.section	.note.nv.cuinfo,"",@"SHT_NOTE"
	.sectionflags	@"SHF_NOTE_NV_CUINFO"
        /*0018*/ 	.short	0x0002
        /*001a*/ 	.short	0x0064
        /*001c*/ 	.short	0x0082
	.zero		2


//--------------------- .nv.info                  --------------------------
	.section	.nv.info,"",@"SHT_CUDA_INFO"
	.align	4


	//----- nvinfo : EIATTR_REGCOUNT
	.align		4
        /*0000*/ 	.byte	0x04, 0x2f
        /*0002*/ 	.short	(.L_1 - .L_0)
	.align		4
.L_0:
        /*0004*/ 	.word	index@(_Z22cu_room_diffusion_stepPfS_iiiii)
        /*0008*/ 	.word	0x00000010


	//----- nvinfo : EIATTR_FRAME_SIZE
	.align		4
.L_1:
        /*000c*/ 	.byte	0x04, 0x11
        /*000e*/ 	.short	(.L_3 - .L_2)
	.align		4
.L_2:
        /*0010*/ 	.word	index@($__internal_0_$__cuda_sm3x_div_rn_noftz_f32_slowpath)
        /*0014*/ 	.word	0x00000000


	//----- nvinfo : EIATTR_FRAME_SIZE
	.align		4
.L_3:
        /*0018*/ 	.byte	0x04, 0x11
        /*001a*/ 	.short	(.L_5 - .L_4)
	.align		4
.L_4:
        /*001c*/ 	.word	index@(_Z22cu_room_diffusion_stepPfS_iiiii)
        /*0020*/ 	.word	0x00000000


	//----- nvinfo : EIATTR_REGCOUNT
	.align		4
.L_5:
        /*0024*/ 	.byte	0x04, 0x2f
        /*0026*/ 	.short	(.L_7 - .L_6)
	.align		4
.L_6:
        /*0028*/ 	.word	index@(_Z18cu_initialize_roomPfiii)
        /*002c*/ 	.word	0x0000000a


	//----- nvinfo : EIATTR_FRAME_SIZE
	.align		4
.L_7:
        /*0030*/ 	.byte	0x04, 0x11
        /*0032*/ 	.short	(.L_9 - .L_8)
	.align		4
.L_8:
        /*0034*/ 	.word	index@(_Z18cu_initialize_roomPfiii)
        /*0038*/ 	.word	0x00000000


	//----- nvinfo : EIATTR_MIN_STACK_SIZE
	.align		4
.L_9:
        /*003c*/ 	.byte	0x04, 0x12
        /*003e*/ 	.short	(.L_11 - .L_10)
	.align		4
.L_10:
        /*0040*/ 	.word	index@(_Z18cu_initialize_roomPfiii)
        /*0044*/ 	.word	0x00000000


	//----- nvinfo : EIATTR_MIN_STACK_SIZE
	.align		4
.L_11:
        /*0048*/ 	.byte	0x04, 0x12
        /*004a*/ 	.short	(.L_13 - .L_12)
	.align		4
.L_12:
        /*004c*/ 	.word	index@(_Z22cu_room_diffusion_stepPfS_iiiii)
        /*0050*/ 	.word	0x00000000
.L_13:


//--------------------- .nv.compat                --------------------------
	.section	.nv.compat,"",@"SHT_CUDA_COMPAT_INFO"
	.align	4
        /*0000*/ 	.byte	0x02, 0x09, 0x00, 0x00, 0x02, 0x02, 0x01, 0x00, 0x02, 0x05, 0x05, 0x00, 0x03, 0x07, 0x01, 0x01
        /*0010*/ 	.byte	0x02, 0x03, 0x00, 0x00, 0x02, 0x06, 0x01, 0x00, 0x04, 0x0b, 0x08, 0x00, 0x01, 0x00, 0x00, 0x00
        /*0020*/ 	.byte	0x00, 0x00, 0x00, 0x00


//--------------------- .nv.info._Z18cu_initialize_roomPfiii --------------------------
	.section	.nv.info._Z18cu_initialize_roomPfiii,"",@"SHT_CUDA_INFO"
	.sectionflags	@""
	.align	4


	//----- nvinfo : EIATTR_CUDA_API_VERSION
	.align		4
        /*0000*/ 	.byte	0x04, 0x37
        /*0002*/ 	.short	(.L_15 - .L_14)
.L_14:
        /*0004*/ 	.word	0x00000082


	//----- nvinfo : EIATTR_KPARAM_INFO
	.align		4
.L_15:
        /*0008*/ 	.byte	0x04, 0x17
        /*000a*/ 	.short	(.L_17 - .L_16)
.L_16:
        /*000c*/ 	.word	0x00000000
        /*0010*/ 	.short	0x0003
        /*0012*/ 	.short	0x0010
        /*0014*/ 	.byte	0x00, 0xf0, 0x11, 0x00


	//----- nvinfo : EIATTR_KPARAM_INFO
	.align		4
.L_17:
        /*0018*/ 	.byte	0x04, 0x17
        /*001a*/ 	.short	(.L_19 - .L_18)
.L_18:
        /*001c*/ 	.word	0x00000000
        /*0020*/ 	.short	0x0002
        /*0022*/ 	.short	0x000c
        /*0024*/ 	.byte	0x00, 0xf0, 0x11, 0x00


	//----- nvinfo : EIATTR_KPARAM_INFO
	.align		4
.L_19:
        /*0028*/ 	.byte	0x04, 0x17
        /*002a*/ 	.short	(.L_21 - .L_20)
.L_20:
        /*002c*/ 	.word	0x00000000
        /*0030*/ 	.short	0x0001
        /*0032*/ 	.short	0x0008
        /*0034*/ 	.byte	0x00, 0xf0, 0x11, 0x00


	//----- nvinfo : EIATTR_KPARAM_INFO
	.align		4
.L_21:
        /*0038*/ 	.byte	0x04, 0x17
        /*003a*/ 	.short	(.L_23 - .L_22)
.L_22:
        /*003c*/ 	.word	0x00000000
        /*0040*/ 	.short	0x0000
        /*0042*/ 	.short	0x0000
        /*0044*/ 	.byte	0x00, 0xf5, 0x21, 0x00


	//----- nvinfo : EIATTR_SPARSE_MMA_MASK
	.align		4
.L_23:
        /*0048*/ 	.byte	0x03, 0x50
        /*004a*/ 	.short	0x0000


	//----- nvinfo : EIATTR_MAXREG_COUNT
	.align		4
        /*004c*/ 	.byte	0x03, 0x1b
        /*004e*/ 	.short	0x00ff


	//----- nvinfo : EIATTR_MERCURY_ISA_VERSION
	.align		4
        /*0050*/ 	.byte	0x03, 0x5f
        /*0052*/ 	.short	0x0101


	//----- nvinfo : EIATTR_VRC_CTA_INIT_COUNT
	.align		4
        /*0054*/ 	.byte	0x02, 0x4a
	.zero		1
	.zero		1


	//----- nvinfo : EIATTR_EXIT_INSTR_OFFSETS
	.align		4
        /*0058*/ 	.byte	0x04, 0x1c
        /*005a*/ 	.short	(.L_25 - .L_24)


	//   ....[0]....
.L_24:
        /*005c*/ 	.word	0x00000060


	//   ....[1]....
        /*0060*/ 	.word	0x00000100


	//   ....[2]....
        /*0064*/ 	.word	0x00000150


	//----- nvinfo : EIATTR_CBANK_PARAM_SIZE
	.align		4
.L_25:
        /*0068*/ 	.byte	0x03, 0x19
        /*006a*/ 	.short	0x0014


	//----- nvinfo : EIATTR_PARAM_CBANK
	.align		4
        /*006c*/ 	.byte	0x04, 0x0a
        /*006e*/ 	.short	(.L_27 - .L_26)
	.align		4
.L_26:
        /*0070*/ 	.word	index@(.nv.constant0._Z18cu_initialize_roomPfiii)
        /*0074*/ 	.short	0x0380
        /*0076*/ 	.short	0x0014


	//----- nvinfo : EIATTR_SW_WAR
	.align		4
.L_27:
        /*0078*/ 	.byte	0x04, 0x36
        /*007a*/ 	.short	(.L_29 - .L_28)
.L_28:
        /*007c*/ 	.word	0x00000008
.L_29:


//--------------------- .nv.info._Z22cu_room_diffusion_stepPfS_iiiii --------------------------
	.section	.nv.info._Z22cu_room_diffusion_stepPfS_iiiii,"",@"SHT_CUDA_INFO"
	.sectionflags	@""
	.align	4


	//----- nvinfo : EIATTR_CUDA_API_VERSION
	.align		4
        /*0000*/ 	.byte	0x04, 0x37
        /*0002*/ 	.short	(.L_31 - .L_30)
.L_30:
        /*0004*/ 	.word	0x00000082


	//----- nvinfo : EIATTR_KPARAM_INFO
	.align		4
.L_31:
        /*0008*/ 	.byte	0x04, 0x17
        /*000a*/ 	.short	(.L_33 - .L_32)
.L_32:
        /*000c*/ 	.word	0x00000000
        /*0010*/ 	.short	0x0006
        /*0012*/ 	.short	0x0020
        /*0014*/ 	.byte	0x00, 0xf0, 0x11, 0x00


	//----- nvinfo : EIATTR_KPARAM_INFO
	.align		4
.L_33:
        /*0018*/ 	.byte	0x04, 0x17
        /*001a*/ 	.short	(.L_35 - .L_34)
.L_34:
        /*001c*/ 	.word	0x00000000
        /*0020*/ 	.short	0x0005
        /*0022*/ 	.short	0x001c
        /*0024*/ 	.byte	0x00, 0xf0, 0x11, 0x00


	//----- nvinfo : EIATTR_KPARAM_INFO
	.align		4
.L_35:
        /*0028*/ 	.byte	0x04, 0x17
        /*002a*/ 	.short	(.L_37 - .L_36)
.L_36:
        /*002c*/ 	.word	0x00000000
        /*0030*/ 	.short	0x0004
        /*0032*/ 	.short	0x0018
        /*0034*/ 	.byte	0x00, 0xf0, 0x11, 0x00


	//----- nvinfo : EIATTR_KPARAM_INFO
	.align		4
.L_37:
        /*0038*/ 	.byte	0x04, 0x17
        /*003a*/ 	.short	(.L_39 - .L_38)
.L_38:
        /*003c*/ 	.word	0x00000000
        /*0040*/ 	.short	0x0003
        /*0042*/ 	.short	0x0014
        /*0044*/ 	.byte	0x00, 0xf0, 0x11, 0x00


	//----- nvinfo : EIATTR_KPARAM_INFO
	.align		4
.L_39:
        /*0048*/ 	.byte	0x04, 0x17
        /*004a*/ 	.short	(.L_41 - .L_40)
.L_40:
        /*004c*/ 	.word	0x00000000
        /*0050*/ 	.short	0x0002
        /*0052*/ 	.short	0x0010
        /*0054*/ 	.byte	0x00, 0xf0, 0x11, 0x00


	//----- nvinfo : EIATTR_KPARAM_INFO
	.align		4
.L_41:
        /*0058*/ 	.byte	0x04, 0x17
        /*005a*/ 	.short	(.L_43 - .L_42)
.L_42:
        /*005c*/ 	.word	0x00000000
        /*0060*/ 	.short	0x0001
        /*0062*/ 	.short	0x0008
        /*0064*/ 	.byte	0x00, 0xf5, 0x21, 0x00


	//----- nvinfo : EIATTR_KPARAM_INFO
	.align		4
.L_43:
        /*0068*/ 	.byte	0x04, 0x17
        /*006a*/ 	.short	(.L_45 - .L_44)
.L_44:
        /*006c*/ 	.word	0x00000000
        /*0070*/ 	.short	0x0000
        /*0072*/ 	.short	0x0000
        /*0074*/ 	.byte	0x00, 0xf5, 0x21, 0x00


	//----- nvinfo : EIATTR_SPARSE_MMA_MASK
	.align		4
.L_45:
        /*0078*/ 	.byte	0x03, 0x50
        /*007a*/ 	.short	0x0000


	//----- nvinfo : EIATTR_MAXREG_COUNT
	.align		4
        /*007c*/ 	.byte	0x03, 0x1b
        /*007e*/ 	.short	0x00ff


	//----- nvinfo : EIATTR_MERCURY_ISA_VERSION
	.align		4
        /*0080*/ 	.byte	0x03, 0x5f
        /*0082*/ 	.short	0x0101


	//----- nvinfo : EIATTR_VRC_CTA_INIT_COUNT
	.align		4
        /*0084*/ 	.byte	0x02, 0x4a
	.zero		1
	.zero		1


	//----- nvinfo : EIATTR_EXIT_INSTR_OFFSETS
	.align		4
        /*0088*/ 	.byte	0x04, 0x1c
        /*008a*/ 	.short	(.L_47 - .L_46)


	//   ....[0]....
.L_46:
        /*008c*/ 	.word	0x000002d0


	//   ....[1]....
        /*0090*/ 	.word	0x000003e0


	//   ....[2]....
        /*0094*/ 	.word	0x000005a0


	//   ....[3]....
        /*0098*/ 	.word	0x00000750


	//   ....[4]....
        /*009c*/ 	.word	0x00000840


	//   ....[5]....
        /*00a0*/ 	.word	0x00000a20


	//   ....[6]....
        /*00a4*/ 	.word	0x00000b40


	//   ....[7]....
        /*00a8*/ 	.word	0x00000d10


	//   ....[8]....
        /*00ac*/ 	.word	0x00000e30


	//   ....[9]....
        /*00b0*/ 	.word	0x00000f50


	//   ....[10]....
        /*00b4*/ 	.word	0x00001060


	//----- nvinfo : EIATTR_CRS_STACK_SIZE
	.align		4
.L_47:
        /*00b8*/ 	.byte	0x04, 0x1e
        /*00ba*/ 	.short	(.L_49 - .L_48)
.L_48:
        /*00bc*/ 	.word	0x00000000


	//----- nvinfo : EIATTR_CBANK_PARAM_SIZE
	.align		4
.L_49:
        /*00c0*/ 	.byte	0x03, 0x19
        /*00c2*/ 	.short	0x0024


	//----- nvinfo : EIATTR_PARAM_CBANK
	.align		4
        /*00c4*/ 	.byte	0x04, 0x0a
        /*00c6*/ 	.short	(.L_51 - .L_50)
	.align		4
.L_50:
        /*00c8*/ 	.word	index@(.nv.constant0._Z22cu_room_diffusion_stepPfS_iiiii)
        /*00cc*/ 	.short	0x0380
        /*00ce*/ 	.short	0x0024


	//----- nvinfo : EIATTR_SW_WAR
	.align		4
.L_51:
        /*00d0*/ 	.byte	0x04, 0x36
        /*00d2*/ 	.short	(.L_53 - .L_52)
.L_52:
        /*00d4*/ 	.word	0x00000008
.L_53:


//--------------------- .nv.callgraph             --------------------------
	.section	.nv.callgraph,"",@"SHT_CUDA_CALLGRAPH"
	.align	4
	.sectionentsize	8
	.align		4
        /*0000*/ 	.word	0x00000000
	.align		4
        /*0004*/ 	.word	0xffffffff
	.align		4
        /*0008*/ 	.word	0x00000000
	.align		4
        /*000c*/ 	.word	0xfffffffe
	.align		4
        /*0010*/ 	.word	0x00000000
	.align		4
        /*0014*/ 	.word	0xfffffffd
	.align		4
        /*0018*/ 	.word	0x00000000
	.align		4
        /*001c*/ 	.word	0xfffffffc


//--------------------- .text._Z18cu_initialize_roomPfiii --------------------------
	.section	.text._Z18cu_initialize_roomPfiii,"ax",@progbits
	.align	128
        .global         _Z18cu_initialize_roomPfiii
        .type           _Z18cu_initialize_roomPfiii,@function
        .size           _Z18cu_initialize_roomPfiii,(.L_x_30 - _Z18cu_initialize_roomPfiii)
        .other          _Z18cu_initialize_roomPfiii,@"STO_CUDA_ENTRY STV_DEFAULT"
_Z18cu_initialize_roomPfiii:
.text._Z18cu_initialize_roomPfiii:
[----:B------:R-:W-:Y:S01]  /*0000*/  LDC R1, c[0x0][0x37c] ;  /* 0x0000df00ff017b82 */ /* 0x000fe20000000800 */
[----:B------:R-:W0:Y:S01]  /*0010*/  S2R R5, SR_CTAID.X ;  /* 0x0000000000057919 */ /* 0x000e220000002500 */
[----:B------:R-:W1:Y:S01]  /*0020*/  LDCU UR4, c[0x0][0x388] ;  /* 0x00007100ff0477ac */ /* 0x000e620008000800 */
[----:B------:R-:W0:Y:S02]  /*0030*/  S2R R0, SR_TID.X ;  /* 0x0000000000007919 */ /* 0x000e240000002100 */
[----:B0-----:R-:W-:-:S05]  /*0040*/  IMAD R5, R5, 0x20, R0 ;  /* 0x0000002005057824 */ /* 0x001fca00078e0200 */
[----:B-1----:R-:W-:-:S13]  /*0050*/  ISETP.GE.AND P0, PT, R5, UR4, PT ;  /* 0x0000000405007c0c */ /* 0x002fda000bf06270 */
[----:B------:R-:W-:Y:S05]  /*0060*/  @P0 EXIT ;  /* 0x000000000000094d */ /* 0x000fea0003800000 */
[----:B------:R-:W0:Y:S01]  /*0070*/  LDCU UR4, c[0x0][0x390] ;  /* 0x00007200ff0477ac */ /* 0x000e220008000800 */
[----:B------:R-:W1:Y:S01]  /*0080*/  LDCU UR5, c[0x0][0x38c] ;  /* 0x00007180ff0577ac */ /* 0x000e620008000800 */
[----:B0-----:R-:W-:-:S04]  /*0090*/  ISETP.GE.AND P0, PT, R5, UR4, PT ;  /* 0x0000000405007c0c */ /* 0x001fc8000bf06270 */
[----:B-1----:R-:W-:Y:S01]  /*00a0*/  ISETP.LT.OR P0, PT, R5, UR5, P0 ;  /* 0x0000000505007c0c */ /* 0x002fe20008701670 */
[----:B------:R-:W0:-:S12]  /*00b0*/  LDCU.64 UR4, c[0x0][0x358] ;  /* 0x00006b00ff0477ac */ /* 0x000e180008000a00 */
[----:B------:R-:W1:Y:S01]  /*00c0*/  @!P0 LDC.64 R2, c[0x0][0x380] ;  /* 0x0000e000ff028b82 */ /* 0x000e620000000a00 */
[----:B------:R-:W-:Y:S01]  /*00d0*/  @!P0 MOV R7, 0x42c80000 ;  /* 0x42c8000000078802 */ /* 0x000fe20000000f00 */
[----:B-1----:R-:W-:-:S05]  /*00e0*/  @!P0 IMAD.WIDE R2, R5, 0x4, R2 ;  /* 0x0000000405028825 */ /* 0x002fca00078e0202 */
[----:B0-----:R0:W-:Y:S01]  /*00f0*/  @!P0 STG.E desc[UR4][R2.64], R7 ;  /* 0x0000000702008986 */ /* 0x0011e2000c101904 */
[----:B------:R-:W-:Y:S05]  /*0100*/  @!P0 EXIT ;  /* 0x000000000000894d */ /* 0x000fea0003800000 */
[----:B0-----:R-:W0:Y:S01]  /*0110*/  LDC.64 R2, c[0x0][0x380] ;  /* 0x0000e000ff027b82 */ /* 0x001e220000000a00 */
[----:B------:R-:W-:Y:S02]  /*0120*/  IMAD.MOV.U32 R7, RZ, RZ, 0x41b80000 ;  /* 0x41b80000ff077424 */ /* 0x000fe400078e00ff */
[----:B0-----:R-:W-:-:S05]  /*0130*/  IMAD.WIDE R2, R5, 0x4, R2 ;  /* 0x0000000405027825 */ /* 0x001fca00078e0202 */
[----:B------:R-:W-:Y:S01]  /*0140*/  STG.E desc[UR4][R2.64], R7 ;  /* 0x0000000702007986 */ /* 0x000fe2000c101904 */
[----:B------:R-:W-:Y:S05]  /*0150*/  EXIT ;  /* 0x000000000000794d */ /* 0x000fea0003800000 */
.L_x_0:
[----:B------:R-:W-:-:S00]  /*0160*/  BRA `(.L_x_0) ;  /* 0xfffffffc00fc7947 */ /* 0x000fc0000383ffff */
[----:B------:R-:W-:-:S00]  /*0170*/  NOP ;  /* 0x0000000000007918 */ /* 0x000fc00000000000 */
        /* <DEDUP_REMOVED lines=8> */
.L_x_30:


//--------------------- .text._Z22cu_room_diffusion_stepPfS_iiiii --------------------------
	.section	.text._Z22cu_room_diffusion_stepPfS_iiiii,"ax",@progbits
	.align	128
        .global         _Z22cu_room_diffusion_stepPfS_iiiii
        .type           _Z22cu_room_diffusion_stepPfS_iiiii,@function
        .size           _Z22cu_room_diffusion_stepPfS_iiiii,(.L_x_29 - _Z22cu_room_diffusion_stepPfS_iiiii)
        .other          _Z22cu_room_diffusion_stepPfS_iiiii,@"STO_CUDA_ENTRY STV_DEFAULT"
_Z22cu_room_diffusion_stepPfS_iiiii:
.text._Z22cu_room_diffusion_stepPfS_iiiii:
[----:B------:R-:W-:Y:S08]  /*0000*/  LDC R1, c[0x0][0x37c] ;  /* 0x0000df00ff017b82 */ /* 0x000ff00000000800 */
[----:B------:R-:W0:Y:S01]  /*0010*/  LDC R3, c[0x0][0x394] ;  /* 0x0000e500ff037b82 */ /* 0x000e220000000800 */
[----:B------:R-:W1:Y:S01]  /*0020*/  S2R R9, SR_CTAID.X ;  /* 0x0000000000097919 */ /* 0x000e620000002500 */
[----:B------:R-:W2:Y:S01]  /*0030*/  LDCU UR4, c[0x0][0x390] ;  /* 0x00007200ff0477ac */ /* 0x000ea20008000800 */
[----:B------:R-:W1:Y:S01]  /*0040*/  S2R R10, SR_TID.X ;  /* 0x00000000000a7919 */ /* 0x000e620000002100 */
[----:B0-----:R-:W-:Y:S01]  /*0050*/  IABS R0, R3 ;  /* 0x0000000300007213 */ /* 0x001fe20000000000 */
[----:B------:R-:W0:Y:S08]  /*0060*/  I2F.U32.RP R8, R3 ;  /* 0x0000000300087306 */ /* 0x000e300000209000 */
[----:B------:R-:W3:Y:S08]  /*0070*/  I2F.RP R2, R0 ;  /* 0x0000000000027306 */ /* 0x000ef00000209400 */
[----:B0-----:R-:W0:Y:S08]  /*0080*/  MUFU.RCP R8, R8 ;  /* 0x0000000800087308 */ /* 0x001e300000001000 */
[----:B---3--:R-:W3:Y:S01]  /*0090*/  MUFU.RCP R2, R2 ;  /* 0x0000000200027308 */ /* 0x008ee20000001000 */
[----:B0-----:R-:W-:-:S07]  /*00a0*/  IADD3 R4, PT, PT, R8, 0xffffffe, RZ ;  /* 0x0ffffffe08047810 */ /* 0x001fce0007ffe0ff */
[----:B------:R-:W-:Y:S01]  /*00b0*/  F2I.FTZ.U32.TRUNC.NTZ R5, R4 ;  /* 0x0000000400057305 */ /* 0x000fe2000021f000 */
[----:B---3--:R-:W-:Y:S01]  /*00c0*/  IADD3 R6, PT, PT, R2, 0xffffffe, RZ ;  /* 0x0ffffffe02067810 */ /* 0x008fe20007ffe0ff */
[----:B-1----:R-:W-:-:S06]  /*00d0*/  IMAD R2, R9, 0x20, R10 ;  /* 0x0000002009027824 */ /* 0x002fcc00078e020a */
[----:B------:R0:W1:Y:S01]  /*00e0*/  F2I.FTZ.U32.TRUNC.NTZ R7, R6 ;  /* 0x0000000600077305 */ /* 0x000062000021f000 */
[----:B------:R-:W-:Y:S01]  /*00f0*/  IABS R10, R2 ;  /* 0x00000002000a7213 */ /* 0x000fe20000000000 */
[----:B0-----:R-:W-:Y:S01]  /*0100*/  HFMA2 R6, -RZ, RZ, 0, 0 ;  /* 0x00000000ff067431 */ /* 0x001fe200000001ff */
[----:B-1----:R-:W-:-:S05]  /*0110*/  IADD3 R11, PT, PT, RZ, -R7, RZ ;  /* 0x80000007ff0b7210 */ /* 0x002fca0007ffe0ff */
[----:B------:R-:W-:-:S04]  /*0120*/  IMAD R9, R11, R0, RZ ;  /* 0x000000000b097224 */ /* 0x000fc800078e02ff */
[----:B------:R-:W-:Y:S01]  /*0130*/  IMAD.HI.U32 R7, R7, R9, R6 ;  /* 0x0000000907077227 */ /* 0x000fe200078e0006 */
[----:B------:R-:W-:-:S03]  /*0140*/  MOV R9, R10 ;  /* 0x0000000a00097202 */ /* 0x000fc60000000f00 */
[----:B------:R-:W-:Y:S02]  /*0150*/  IMAD.MOV R6, RZ, RZ, -R5 ;  /* 0x000000ffff067224 */ /* 0x000fe400078e0a05 */
[----:B------:R-:W-:-:S04]  /*0160*/  IMAD.HI.U32 R7, R7, R9, RZ ;  /* 0x0000000907077227 */ /* 0x000fc800078e00ff */
[----:B------:R-:W-:Y:S01]  /*0170*/  IMAD R11, R6, R3, RZ ;  /* 0x00000003060b7224 */ /* 0x000fe200078e02ff */
[----:B------:R-:W-:-:S05]  /*0180*/  IADD3 R4, PT, PT, -R7, RZ, RZ ;  /* 0x000000ff07047210 */ /* 0x000fca0007ffe1ff */
[----:B------:R-:W-:Y:S02]  /*0190*/  IMAD R9, R0, R4, R9 ;  /* 0x0000000400097224 */ /* 0x000fe400078e0209 */
[----:B------:R-:W-:-:S03]  /*01a0*/  HFMA2 R4, -RZ, RZ, 0, 0 ;  /* 0x00000000ff047431 */ /* 0x000fc600000001ff */
[----:B------:R-:W-:Y:S02]  /*01b0*/  ISETP.GT.U32.AND P1, PT, R0, R9, PT ;  /* 0x000000090000720c */ /* 0x000fe40003f24070 */
[----:B------:R-:W-:-:S06]  /*01c0*/  IMAD.HI.U32 R5, R5, R11, R4 ;  /* 0x0000000b05057227 */ /* 0x000fcc00078e0004 */
[----:B------:R-:W-:-:S05]  /*01d0*/  IMAD.HI.U32 R5, R5, R2, RZ ;  /* 0x0000000205057227 */ /* 0x000fca00078e00ff */
[-C--:B------:R-:W-:Y:S02]  /*01e0*/  @!P1 IADD3 R9, PT, PT, R9, -R0.reuse, RZ ;  /* 0x8000000009099210 */ /* 0x080fe40007ffe0ff */
[----:B------:R-:W-:Y:S01]  /*01f0*/  @!P1 IADD3 R7, PT, PT, R7, 0x1, RZ ;  /* 0x0000000107079810 */ /* 0x000fe20007ffe0ff */
[----:B------:R-:W-:Y:S01]  /*0200*/  IMAD.MOV R5, RZ, RZ, -R5 ;  /* 0x000000ffff057224 */ /* 0x000fe200078e0a05 */
[----:B------:R-:W-:Y:S02]  /*0210*/  ISETP.GE.U32.AND P2, PT, R9, R0, PT ;  /* 0x000000000900720c */ /* 0x000fe40003f46070 */
[C---:B------:R-:W-:Y:S01]  /*0220*/  LOP3.LUT R0, R2.reuse, R3, RZ, 0x3c, !PT ;  /* 0x0000000302007212 */ /* 0x040fe200078e3cff */
[----:B------:R-:W-:Y:S01]  /*0230*/  IMAD R4, R3, R5, R2 ;  /* 0x0000000503047224 */ /* 0x000fe200078e0202 */
[----:B--2---:R-:W-:Y:S02]  /*0240*/  ISETP.GE.AND P1, PT, R2, UR4, PT ;  /* 0x0000000402007c0c */ /* 0x004fe4000bf26270 */
[----:B------:R-:W-:-:S02]  /*0250*/  ISETP.GE.AND P0, PT, R0, RZ, PT ;  /* 0x000000ff0000720c */ /* 0x000fc40003f06270 */
[-C--:B------:R-:W-:Y:S02]  /*0260*/  ISETP.GE.U32.AND P3, PT, R4, R3.reuse, PT ;  /* 0x000000030400720c */ /* 0x080fe40003f66070 */
[----:B------:R-:W-:-:S03]  /*0270*/  LOP3.LUT R0, RZ, R3, RZ, 0x33, !PT ;  /* 0x00000003ff007212 */ /* 0x000fc600078e33ff */
[----:B------:R-:W-:-:S06]  /*0280*/  @P2 VIADD R7, R7, 0x1 ;  /* 0x0000000107072836 */ /* 0x000fcc0000000000 */
[----:B------:R-:W-:Y:S02]  /*0290*/  @!P0 IADD3 R7, PT, PT, -R7, RZ, RZ ;  /* 0x000000ff07078210 */ /* 0x000fe40007ffe1ff */
[-C--:B------:R-:W-:Y:S02]  /*02a0*/  @P3 IADD3 R4, PT, PT, R4, -R3.reuse, RZ ;  /* 0x8000000304043210 */ /* 0x080fe40007ffe0ff */
[----:B------:R-:W-:Y:S02]  /*02b0*/  ISETP.NE.AND P3, PT, R3, RZ, PT ;  /* 0x000000ff0300720c */ /* 0x000fe40003f65270 */
[----:B------:R-:W-:Y:S01]  /*02c0*/  ISETP.GE.U32.AND P2, PT, R4, R3, PT ;  /* 0x000000030400720c */ /* 0x000fe20003f46070 */
[----:B------:R-:W-:-:S12]  /*02d0*/  @P1 EXIT ;  /* 0x000000000000194d */ /* 0x000fd80003800000 */
[----:B------:R-:W-:Y:S01]  /*02e0*/  SEL R6, R0, R7, !P3 ;  /* 0x0000000700067207 */ /* 0x000fe20005800000 */
[----:B------:R-:W0:Y:S01]  /*02f0*/  LDCU.64 UR4, c[0x0][0x358] ;  /* 0x00006b00ff0477ac */ /* 0x000e220008000a00 */
[----:B------:R-:W-:Y:S02]  /*0300*/  ISETP.NE.U32.AND P0, PT, R3, RZ, PT ;  /* 0x000000ff0300720c */ /* 0x000fe40003f05070 */
[----:B------:R-:W-:Y:S02]  /*0310*/  ISETP.NE.AND P1, PT, R6, RZ, PT ;  /* 0x000000ff0600720c */ /* 0x000fe40003f25270 */
[----:B------:R-:W-:-:S04]  /*0320*/  @P2 IADD3 R4, PT, PT, R4, -R3, RZ ;  /* 0x8000000304042210 */ /* 0x000fc80007ffe0ff */
[----:B------:R-:W-:Y:S01]  /*0330*/  SEL R0, R0, R4, !P0 ;  /* 0x0000000400007207 */ /* 0x000fe20004000000 */
[----:B------:R-:W-:-:S06]  /*0340*/  IMAD.MOV.U32 R4, RZ, RZ, 0x40400000 ;  /* 0x40400000ff047424 */ /* 0x000fcc00078e00ff */
[----:B------:R-:W-:Y:S05]  /*0350*/  @P1 BRA `(.L_x_1) ;  /* 0x00000004003c1947 */ /* 0x000fea0003800000 */
[----:B------:R-:W1:Y:S01]  /*0360*/  LDCU UR6, c[0x0][0x3a0] ;  /* 0x00007400ff0677ac */ /* 0x000e620008000800 */
[----:B------:R-:W2:Y:S01]  /*0370*/  LDCU UR7, c[0x0][0x39c] ;  /* 0x00007380ff0777ac */ /* 0x000ea20008000800 */
[----:B-1----:R-:W-:-:S04]  /*0380*/  ISETP.GE.AND P0, PT, R0, UR6, PT ;  /* 0x0000000600007c0c */ /* 0x002fc8000bf06270 */
[----:B--2---:R-:W-:-:S13]  /*0390*/  ISETP.LT.OR P0, PT, R0, UR7, P0 ;  /* 0x0000000700007c0c */ /* 0x004fda0008701670 */
[----:B------:R-:W1:Y:S01]  /*03a0*/  @!P0 LDC.64 R6, c[0x0][0x380] ;  /* 0x0000e000ff068b82 */ /* 0x000e620000000a00 */
[----:B------:R-:W-:Y:S01]  /*03b0*/  @!P0 MOV R5, 0x42c80000 ;  /* 0x42c8000000058802 */ /* 0x000fe20000000f00 */
[----:B-1----:R-:W-:-:S05]  /*03c0*/  @!P0 IMAD.WIDE R6, R2, 0x4, R6 ;  /* 0x0000000402068825 */ /* 0x002fca00078e0206 */
[----:B0-----:R0:W-:Y:S01]  /*03d0*/  @!P0 STG.E desc[UR4][R6.64], R5 ;  /* 0x0000000506008986 */ /* 0x0011e2000c101904 */
[----:B------:R-:W-:Y:S05]  /*03e0*/  @!P0 EXIT ;  /* 0x000000000000894d */ /* 0x000fea0003800000 */
[----:B------:R-:W-:-:S13]  /*03f0*/  ISETP.NE.AND P0, PT, R0, RZ, PT ;  /* 0x000000ff0000720c */ /* 0x000fda0003f05270 */
[----:B------:R-:W-:Y:S05]  /*0400*/  @P0 BRA `(.L_x_2) ;  /* 0x0000000000680947 */ /* 0x000fea0003800000 */
[----:B0-----:R-:W0:Y:S02]  /*0410*/  LDC.64 R6, c[0x0][0x388] ;  /* 0x0000e200ff067b82 */ /* 0x001e240000000a00 */
[----:B0-----:R-:W-:-:S05]  /*0420*/  IMAD.WIDE R6, R2, 0x4, R6 ;  /* 0x0000000402067825 */ /* 0x001fca00078e0206 */
[----:B------:R-:W2:Y:S01]  /*0430*/  LDG.E R0, desc[UR4][R6.64] ;  /* 0x0000000406007981 */ /* 0x000ea2000c1e1900 */
[----:B------:R-:W-:-:S03]  /*0440*/  IMAD.WIDE R8, R3, 0x4, R6 ;  /* 0x0000000403087825 */ /* 0x000fc600078e0206 */
[----:B------:R-:W2:Y:S04]  /*0450*/  LDG.E R3, desc[UR4][R6.64+0x4] ;  /* 0x0000040406037981 */ /* 0x000ea8000c1e1900 */
[----:B------:R-:W3:Y:S01]  /*0460*/  LDG.E R9, desc[UR4][R8.64] ;  /* 0x0000000408097981 */ /* 0x000ee2000c1e1900 */
[----:B------:R-:W-:Y:S01]  /*0470*/  HFMA2 R5, -RZ, RZ, 1.666015625, -0.052093505859375 ;  /* 0x3eaaaaabff057431 */ /* 0x000fe200000001ff */
[----:B------:R-:W-:Y:S01]  /*0480*/  BSSY.RECONVERGENT B0, `(.L_x_3) ;  /* 0x000000e000007945 */ /* 0x000fe20003800200 */
[----:B--2---:R-:W-:-:S03]  /*0490*/  FADD R0, R0, R3 ;  /* 0x0000000300007221 */ /* 0x004fc60000000000 */
[----:B------:R-:W-:Y:S01]  /*04a0*/  FFMA R3, R5, -R4, 1 ;  /* 0x3f80000005037423 */ /* 0x000fe20000000804 */
[----:B---3--:R-:W-:-:S03]  /*04b0*/  FADD R0, R0, R9 ;  /* 0x0000000900007221 */ /* 0x008fc60000000000 */
[----:B------:R-:W-:Y:S01]  /*04c0*/  FFMA R3, R3, R5, 0.3333333432674407959 ;  /* 0x3eaaaaab03037423 */ /* 0x000fe20000000005 */
[----:B------:R-:W0:Y:S03]  /*04d0*/  FCHK P0, R0, 3 ;  /* 0x4040000000007902 */ /* 0x000e260000000000 */
[----:B------:R-:W-:-:S04]  /*04e0*/  FFMA R5, R0, R3, RZ ;  /* 0x0000000300057223 */ /* 0x000fc800000000ff */
[----:B------:R-:W-:-:S04]  /*04f0*/  FFMA R10, R5, -3, R0 ;  /* 0xc0400000050a7823 */ /* 0x000fc80000000000 */
[----:B------:R-:W-:Y:S01]  /*0500*/  FFMA R3, R3, R10, R5 ;  /* 0x0000000a03037223 */ /* 0x000fe20000000005 */
[----:B0-----:R-:W-:Y:S06]  /*0510*/  @!P0 BRA `(.L_x_4) ;  /* 0x0000000000108947 */ /* 0x001fec0003800000 */
[----:B------:R-:W-:Y:S02]  /*0520*/  MOV R3, R0 ;  /* 0x0000000000037202 */ /* 0x000fe40000000f00 */
[----:B------:R-:W-:-:S07]  /*0530*/  MOV R6, 0x550 ;  /* 0x0000055000067802 */ /* 0x000fce0000000f00 */
[----:B------:R-:W-:Y:S05]  /*0540*/  CALL.REL.NOINC `($__internal_0_$__cuda_sm3x_div_rn_noftz_f32_slowpath) ;  /* 0x0000000800c87944 */ /* 0x000fea0003c00000 */
[----:B------:R-:W-:-:S07]  /*0550*/  IMAD.MOV.U32 R3, RZ, RZ, R11 ;  /* 0x000000ffff037224 */ /* 0x000fce00078e000b */
.L_x_4:
[----:B------:R-:W-:Y:S05]  /*0560*/  BSYNC.RECONVERGENT B0 ;  /* 0x0000000000007941 */ /* 0x000fea0003800200 */
.L_x_3:
[----:B------:R-:W0:Y:S02]  /*0570*/  LDC.64 R4, c[0x0][0x380] ;  /* 0x0000e000ff047b82 */ /* 0x000e240000000a00 */
[----:B0-----:R-:W-:-:S05]  /*0580*/  IMAD.WIDE R4, R2, 0x4, R4 ;  /* 0x0000000402047825 */ /* 0x001fca00078e0204 */
[----:B------:R-:W-:Y:S01]  /*0590*/  STG.E desc[UR4][R4.64], R3 ;  /* 0x0000000304007986 */ /* 0x000fe2000c101904 */
[----:B------:R-:W-:Y:S05]  /*05a0*/  EXIT ;  /* 0x000000000000794d */ /* 0x000fea0003800000 */
.L_x_2:
[----:B0-----:R-:W-:-:S04]  /*05b0*/  IADD3 R5, PT, PT, R3, -0x1, RZ ;  /* 0xffffffff03057810 */ /* 0x001fc80007ffe0ff */
[----:B------:R-:W-:-:S13]  /*05c0*/  ISETP.NE.AND P0, PT, R0, R5, PT ;  /* 0x000000050000720c */ /* 0x000fda0003f05270 */
[----:B------:R-:W-:Y:S05]  /*05d0*/  @P0 BRA `(.L_x_5) ;  /* 0x0000000000600947 */ /* 0x000fea0003800000 */
[----:B------:R-:W0:Y:S02]  /*05e0*/  LDC.64 R6, c[0x0][0x388] ;  /* 0x0000e200ff067b82 */ /* 0x000e240000000a00 */
[----:B0-----:R-:W-:-:S05]  /*05f0*/  IMAD.WIDE R6, R2, 0x4, R6 ;  /* 0x0000000402067825 */ /* 0x001fca00078e0206 */
[----:B------:R-:W2:Y:S01]  /*0600*/  LDG.E R0, desc[UR4][R6.64] ;  /* 0x0000000406007981 */ /* 0x000ea2000c1e1900 */
[----:B------:R-:W-:-:S03]  /*0610*/  IMAD.WIDE R8, R3, 0x4, R6 ;  /* 0x0000000403087825 */ /* 0x000fc600078e0206 */
[----:B------:R-:W2:Y:S04]  /*0620*/  LDG.E R3, desc[UR4][R6.64+-0x4] ;  /* 0xfffffc0406037981 */ /* 0x000ea8000c1e1900 */
[----:B------:R-:W3:Y:S01]  /*0630*/  LDG.E R9, desc[UR4][R8.64] ;  /* 0x0000000408097981 */ /* 0x000ee2000c1e1900 */
[----:B------:R-:W-:Y:S01]  /*0640*/  MOV R5, 0x3eaaaaab ;  /* 0x3eaaaaab00057802 */ /* 0x000fe20000000f00 */
[----:B------:R-:W-:Y:S04]  /*0650*/  BSSY.RECONVERGENT B0, `(.L_x_6) ;  /* 0x000000c000007945 */ /* 0x000fe80003800200 */
[----:B------:R-:W-:Y:S01]  /*0660*/  FFMA R10, R5, -R4, 1 ;  /* 0x3f800000050a7423 */ /* 0x000fe20000000804 */
[----:B--2---:R-:W-:-:S04]  /*0670*/  FADD R0, R0, R3 ;  /* 0x0000000300007221 */ /* 0x004fc80000000000 */
[----:B---3--:R-:W-:Y:S01]  /*0680*/  FADD R3, R0, R9 ;  /* 0x0000000900037221 */ /* 0x008fe20000000000 */
[----:B------:R-:W-:-:S03]  /*0690*/  FFMA R0, R10, R5, 0.3333333432674407959 ;  /* 0x3eaaaaab0a007423 */ /* 0x000fc60000000005 */
[----:B------:R-:W0:Y:S01]  /*06a0*/  FCHK P0, R3, 3 ;  /* 0x4040000003007902 */ /* 0x000e220000000000 */
[----:B------:R-:W-:-:S04]  /*06b0*/  FFMA R10, R0, R3, RZ ;  /* 0x00000003000a7223 */ /* 0x000fc800000000ff */
[----:B------:R-:W-:-:S04]  /*06c0*/  FFMA R5, R10, -3, R3 ;  /* 0xc04000000a057823 */ /* 0x000fc80000000003 */
[----:B------:R-:W-:Y:S01]  /*06d0*/  FFMA R11, R0, R5, R10 ;  /* 0x00000005000b7223 */ /* 0x000fe2000000000a */
[----:B0-----:R-:W-:Y:S06]  /*06e0*/  @!P0 BRA `(.L_x_7) ;  /* 0x0000000000088947 */ /* 0x001fec0003800000 */
[----:B------:R-:W-:-:S07]  /*06f0*/  MOV R6, 0x710 ;  /* 0x0000071000067802 */ /* 0x000fce0000000f00 */
[----:B------:R-:W-:Y:S05]  /*0700*/  CALL.REL.NOINC `($__internal_0_$__cuda_sm3x_div_rn_noftz_f32_slowpath) ;  /* 0x0000000800587944 */ /* 0x000fea0003c00000 */
.L_x_7:
[----:B------:R-:W-:Y:S05]  /*0710*/  BSYNC.RECONVERGENT B0 ;  /* 0x0000000000007941 */ /* 0x000fea0003800200 */
.L_x_6:
[----:B------:R-:W0:Y:S02]  /*0720*/  LDC.64 R4, c[0x0][0x380] ;  /* 0x0000e000ff047b82 */ /* 0x000e240000000a00 */
[----:B0-----:R-:W-:-:S05]  /*0730*/  IMAD.WIDE R4, R2, 0x4, R4 ;  /* 0x0000000402047825 */ /* 0x001fca00078e0204 */
[----:B------:R-:W-:Y:S01]  /*0740*/  STG.E desc[UR4][R4.64], R11 ;  /* 0x0000000b04007986 */ /* 0x000fe2000c101904 */
[----:B------:R-:W-:Y:S05]  /*0750*/  EXIT ;  /* 0x000000000000794d */ /* 0x000fea0003800000 */
.L_x_5:
[----:B------:R-:W0:Y:S08]  /*0760*/  LDC.64 R4, c[0x0][0x388] ;  /* 0x0000e200ff047b82 */ /* 0x000e300000000a00 */
[----:B------:R-:W1:Y:S01]  /*0770*/  LDC.64 R8, c[0x0][0x380] ;  /* 0x0000e000ff087b82 */ /* 0x000e620000000a00 */
[----:B0-----:R-:W-:-:S05]  /*0780*/  IMAD.WIDE R4, R2, 0x4, R4 ;  /* 0x0000000402047825 */ /* 0x001fca00078e0204 */
[----:B------:R-:W2:Y:S01]  /*0790*/  LDG.E R0, desc[UR4][R4.64] ;  /* 0x0000000404007981 */ /* 0x000ea2000c1e1900 */
[----:B------:R-:W-:-:S03]  /*07a0*/  IMAD.WIDE R6, R3, 0x4, R4 ;  /* 0x0000000403067825 */ /* 0x000fc600078e0204 */
[----:B------:R-:W2:Y:S04]  /*07b0*/  LDG.E R11, desc[UR4][R4.64+-0x4] ;  /* 0xfffffc04040b7981 */ /* 0x000ea8000c1e1900 */
[----:B------:R-:W3:Y:S04]  /*07c0*/  LDG.E R3, desc[UR4][R4.64+0x4] ;  /* 0x0000040404037981 */ /* 0x000ee8000c1e1900 */
[----:B------:R-:W4:Y:S01]  /*07d0*/  LDG.E R7, desc[UR4][R6.64] ;  /* 0x0000000406077981 */ /* 0x000f22000c1e1900 */
[----:B-1----:R-:W-:-:S04]  /*07e0*/  IMAD.WIDE R8, R2, 0x4, R8 ;  /* 0x0000000402087825 */ /* 0x002fc800078e0208 */
[----:B--2---:R-:W-:-:S04]  /*07f0*/  FADD R0, R0, R11 ;  /* 0x0000000b00007221 */ /* 0x004fc80000000000 */
[----:B---3--:R-:W-:-:S04]  /*0800*/  FADD R0, R0, R3 ;  /* 0x0000000300007221 */ /* 0x008fc80000000000 */
[----:B----4-:R-:W-:-:S04]  /*0810*/  FADD R0, R0, R7 ;  /* 0x0000000700007221 */ /* 0x010fc80000000000 */
[----:B------:R-:W-:-:S05]  /*0820*/  FMUL R3, R0, 0.25 ;  /* 0x3e80000000037820 */ /* 0x000fca0000400000 */
[----:B------:R-:W-:Y:S01]  /*0830*/  STG.E desc[UR4][R8.64], R3 ;  /* 0x0000000308007986 */ /* 0x000fe2000c101904 */
[----:B------:R-:W-:Y:S05]  /*0840*/  EXIT ;  /* 0x000000000000794d */ /* 0x000fea0003800000 */
.L_x_1:
[----:B------:R-:W1:Y:S01]  /*0850*/  LDC R5, c[0x0][0x398] ;  /* 0x0000e600ff057b82 */ /* 0x000e620000000800 */
[----:B------:R-:W-:Y:S02]  /*0860*/  ISETP.NE.AND P1, PT, R0, RZ, PT ;  /* 0x000000ff0000720c */ /* 0x000fe40003f25270 */
[----:B-1----:R-:W-:-:S04]  /*0870*/  IADD3 R5, PT, PT, R5, -0x1, RZ ;  /* 0xffffffff05057810 */ /* 0x002fc80007ffe0ff */
[----:B------:R-:W-:-:S13]  /*0880*/  ISETP.NE.OR P0, PT, R6, R5, P1 ;  /* 0x000000050600720c */ /* 0x000fda0000f05670 */
[----:B------:R-:W-:Y:S05]  /*0890*/  @P0 BRA `(.L_x_8) ;  /* 0x0000000000640947 */ /* 0x000fea0003800000 */
[----:B------:R-:W1:Y:S01]  /*08a0*/  LDC.64 R6, c[0x0][0x388] ;  /* 0x0000e200ff067b82 */ /* 0x000e620000000a00 */
[C---:B------:R-:W-:Y:S02]  /*08b0*/  IMAD.IADD R3, R2.reuse, 0x1, -R3 ;  /* 0x0000000102037824 */ /* 0x040fe400078e0a03 */
[----:B-1----:R-:W-:-:S04]  /*08c0*/  IMAD.WIDE R8, R2, 0x4, R6 ;  /* 0x0000000402087825 */ /* 0x002fc800078e0206 */
[----:B------:R-:W-:Y:S01]  /*08d0*/  IMAD.WIDE R6, R3, 0x4, R6 ;  /* 0x0000000403067825 */ /* 0x000fe200078e0206 */
[----:B0-----:R-:W2:Y:S04]  /*08e0*/  LDG.E R0, desc[UR4][R8.64] ;  /* 0x0000000408007981 */ /* 0x001ea8000c1e1900 */
[----:B------:R-:W2:Y:S04]  /*08f0*/  LDG.E R3, desc[UR4][R8.64+0x4] ;  /* 0x0000040408037981 */ /* 0x000ea8000c1e1900 */
[----:B------:R-:W3:Y:S01]  /*0900*/  LDG.E R7, desc[UR4][R6.64] ;  /* 0x0000000406077981 */ /* 0x000ee2000c1e1900 */
[----:B------:R-:W-:Y:S01]  /*0910*/  HFMA2 R5, -RZ, RZ, 1.666015625, -0.052093505859375 ;  /* 0x3eaaaaabff057431 */ /* 0x000fe200000001ff */
        /* <DEDUP_REMOVED lines=12> */
.L_x_10:
[----:B------:R-:W-:Y:S05]  /*09e0*/  BSYNC.RECONVERGENT B0 ;  /* 0x0000000000007941 */ /* 0x000fea0003800200 */
.L_x_9:
[----:B------:R-:W0:Y:S02]  /*09f0*/  LDC.64 R4, c[0x0][0x380] ;  /* 0x0000e000ff047b82 */ /* 0x000e240000000a00 */
[----:B0-----:R-:W-:-:S05]  /*0a00*/  IMAD.WIDE R4, R2, 0x4, R4 ;  /* 0x0000000402047825 */ /* 0x001fca00078e0204 */
[----:B------:R-:W-:Y:S01]  /*0a10*/  STG.E desc[UR4][R4.64], R11 ;  /* 0x0000000b04007986 */ /* 0x000fe2000c101904 */
[----:B------:R-:W-:Y:S05]  /*0a20*/  EXIT ;  /* 0x000000000000794d */ /* 0x000fea0003800000 */
.L_x_8:
[----:B------:R-:W-:Y:S05]  /*0a30*/  @P1 BRA `(.L_x_11) ;  /* 0x0000000000441947 */ /* 0x000fea0003800000 */
[----:B------:R-:W1:Y:S01]  /*0a40*/  LDC.64 R4, c[0x0][0x388] ;  /* 0x0000e200ff047b82 */ /* 0x000e620000000a00 */
[----:B------:R-:W-:-:S07]  /*0a50*/  IADD3 R9, PT, PT, R2, -R3, RZ ;  /* 0x8000000302097210 */ /* 0x000fce0007ffe0ff */
[----:B------:R-:W2:Y:S01]  /*0a60*/  LDC.64 R10, c[0x0][0x380] ;  /* 0x0000e000ff0a7b82 */ /* 0x000ea20000000a00 */
[----:B-1----:R-:W-:-:S04]  /*0a70*/  IMAD.WIDE R6, R2, 0x4, R4 ;  /* 0x0000000402067825 */ /* 0x002fc800078e0204 */
[----:B------:R-:W-:Y:S01]  /*0a80*/  IMAD.WIDE R4, R9, 0x4, R4 ;  /* 0x0000000409047825 */ /* 0x000fe200078e0204 */
[----:B0-----:R-:W3:Y:S04]  /*0a90*/  LDG.E R0, desc[UR4][R6.64] ;  /* 0x0000000406007981 */ /* 0x001ee8000c1e1900 */
[----:B------:R-:W3:Y:S01]  /*0aa0*/  LDG.E R13, desc[UR4][R6.64+0x4] ;  /* 0x00000404060d7981 */ /* 0x000ee2000c1e1900 */
[----:B------:R-:W-:-:S03]  /*0ab0*/  IMAD.WIDE R8, R3, 0x4, R6 ;  /* 0x0000000403087825 */ /* 0x000fc600078e0206 */
[----:B------:R-:W4:Y:S04]  /*0ac0*/  LDG.E R5, desc[UR4][R4.64] ;  /* 0x0000000404057981 */ /* 0x000f28000c1e1900 */
[----:B------:R-:W5:Y:S01]  /*0ad0*/  LDG.E R9, desc[UR4][R8.64] ;  /* 0x0000000408097981 */ /* 0x000f62000c1e1900 */
[----:B--2---:R-:W-:-:S04]  /*0ae0*/  IMAD.WIDE R10, R2, 0x4, R10 ;  /* 0x00000004020a7825 */ /* 0x004fc800078e020a */
[----:B---3--:R-:W-:-:S04]  /*0af0*/  FADD R0, R0, R13 ;  /* 0x0000000d00007221 */ /* 0x008fc80000000000 */
[----:B----4-:R-:W-:-:S04]  /*0b00*/  FADD R0, R0, R5 ;  /* 0x0000000500007221 */ /* 0x010fc80000000000 */
[----:B-----5:R-:W-:-:S04]  /*0b10*/  FADD R0, R0, R9 ;  /* 0x0000000900007221 */ /* 0x020fc80000000000 */
[----:B------:R-:W-:-:S05]  /*0b20*/  FMUL R3, R0, 0.25 ;  /* 0x3e80000000037820 */ /* 0x000fca0000400000 */
[----:B------:R-:W-:Y:S01]  /*0b30*/  STG.E desc[UR4][R10.64], R3 ;  /* 0x000000030a007986 */ /* 0x000fe2000c101904 */
[----:B------:R-:W-:Y:S05]  /*0b40*/  EXIT ;  /* 0x000000000000794d */ /* 0x000fea0003800000 */
.L_x_11:
[----:B------:R-:W-:-:S04]  /*0b50*/  IADD3 R7, PT, PT, R3, -0x1, RZ ;  /* 0xffffffff03077810 */ /* 0x000fc80007ffe0ff */
[----:B------:R-:W-:-:S04]  /*0b60*/  ISETP.NE.AND P1, PT, R0, R7, PT ;  /* 0x000000070000720c */ /* 0x000fc80003f25270 */
        /* <DEDUP_REMOVED lines=22> */
.L_x_14:
[----:B------:R-:W-:Y:S05]  /*0cd0*/  BSYNC.RECONVERGENT B0 ;  /* 0x0000000000007941 */ /* 0x000fea0003800200 */
.L_x_13:
[----:B------:R-:W0:Y:S02]  /*0ce0*/  LDC.64 R4, c[0x0][0x380] ;  /* 0x0000e000ff047b82 */ /* 0x000e240000000a00 */
[----:B0-----:R-:W-:-:S05]  /*0cf0*/  IMAD.WIDE R4, R2, 0x4, R4 ;  /* 0x0000000402047825 */ /* 0x001fca00078e0204 */
[----:B------:R-:W-:Y:S01]  /*0d00*/  STG.E desc[UR4][R4.64], R11 ;  /* 0x0000000b04007986 */ /* 0x000fe2000c101904 */
[----:B------:R-:W-:Y:S05]  /*0d10*/  EXIT ;  /* 0x000000000000794d */ /* 0x000fea0003800000 */
.L_x_12:
        /* <DEDUP_REMOVED lines=18> */
.L_x_15:
[----:B------:R-:W-:-:S13]  /*0e40*/  ISETP.NE.AND P0, PT, R6, R5, PT ;  /* 0x000000050600720c */ /* 0x000fda0003f05270 */
[----:B------:R-:W-:Y:S05]  /*0e50*/  @P0 BRA `(.L_x_16) ;  /* 0x0000000000400947 */ /* 0x000fea0003800000 */
[----:B------:R-:W1:Y:S01]  /*0e60*/  LDC.64 R4, c[0x0][0x388] ;  /* 0x0000e200ff047b82 */ /* 0x000e620000000a00 */
[C---:B------:R-:W-:Y:S01]  /*0e70*/  IADD3 R9, PT, PT, R2.reuse, -R3, RZ ;  /* 0x8000000302097210 */ /* 0x040fe20007ffe0ff */
[----:B-1----:R-:W-:-:S05]  /*0e80*/  IMAD.WIDE R6, R2, 0x4, R4 ;  /* 0x0000000402067825 */ /* 0x002fca00078e0204 */
[----:B0-----:R-:W2:Y:S01]  /*0e90*/  LDG.E R0, desc[UR4][R6.64] ;  /* 0x0000000406007981 */ /* 0x001ea2000c1e1900 */
[----:B------:R-:W-:Y:S02]  /*0ea0*/  IMAD.WIDE R4, R9, 0x4, R4 ;  /* 0x0000000409047825 */ /* 0x000fe400078e0204 */
[----:B------:R-:W0:Y:S01]  /*0eb0*/  LDC.64 R8, c[0x0][0x380] ;  /* 0x0000e000ff087b82 */ /* 0x000e220000000a00 */
[----:B------:R-:W2:Y:S04]  /*0ec0*/  LDG.E R3, desc[UR4][R6.64+-0x4] ;  /* 0xfffffc0406037981 */ /* 0x000ea8000c1e1900 */
[----:B------:R-:W3:Y:S04]  /*0ed0*/  LDG.E R11, desc[UR4][R6.64+0x4] ;  /* 0x00000404060b7981 */ /* 0x000ee8000c1e1900 */
[----:B------:R-:W4:Y:S01]  /*0ee0*/  LDG.E R5, desc[UR4][R4.64] ;  /* 0x0000000404057981 */ /* 0x000f22000c1e1900 */
[----:B0-----:R-:W-:-:S04]  /*0ef0*/  IMAD.WIDE R8, R2, 0x4, R8 ;  /* 0x0000000402087825 */ /* 0x001fc800078e0208 */
[----:B--2---:R-:W-:-:S04]  /*0f00*/  FADD R0, R0, R3 ;  /* 0x0000000300007221 */ /* 0x004fc80000000000 */
[----:B---3--:R-:W-:-:S04]  /*0f10*/  FADD R0, R0, R11 ;  /* 0x0000000b00007221 */ /* 0x008fc80000000000 */
[----:B----4-:R-:W-:-:S04]  /*0f20*/  FADD R0, R0, R5 ;  /* 0x0000000500007221 */ /* 0x010fc80000000000 */
[----:B------:R-:W-:-:S05]  /*0f30*/  FMUL R3, R0, 0.25 ;  /* 0x3e80000000037820 */ /* 0x000fca0000400000 */
[----:B------:R-:W-:Y:S01]  /*0f40*/  STG.E desc[UR4][R8.64], R3 ;  /* 0x0000000308007986 */ /* 0x000fe2000c101904 */
[----:B------:R-:W-:Y:S05]  /*0f50*/  EXIT ;  /* 0x000000000000794d */ /* 0x000fea0003800000 */
.L_x_16:
[----:B------:R-:W1:Y:S01]  /*0f60*/  LDC.64 R4, c[0x0][0x388] ;  /* 0x0000e200ff047b82 */ /* 0x000e620000000a00 */
[----:B------:R-:W-:-:S07]  /*0f70*/  IMAD.IADD R9, R2, 0x1, -R3 ;  /* 0x0000000102097824 */ /* 0x000fce00078e0a03 */
        /* <DEDUP_REMOVED lines=15> */
        .weak           $__internal_0_$__cuda_sm3x_div_rn_noftz_f32_slowpath
        .type           $__internal_0_$__cuda_sm3x_div_rn_noftz_f32_slowpath,@function
        .size           $__internal_0_$__cuda_sm3x_div_rn_noftz_f32_slowpath,(.L_x_29 - $__internal_0_$__cuda_sm3x_div_rn_noftz_f32_slowpath)
$__internal_0_$__cuda_sm3x_div_rn_noftz_f32_slowpath:
[----:B------:R-:W-:Y:S01]  /*1070*/  SHF.R.U32.HI R4, RZ, 0x17, R4 ;  /* 0x00000017ff047819 */ /* 0x000fe20000011604 */
[----:B------:R-:W-:Y:S01]  /*1080*/  BSSY.RECONVERGENT B1, `(.L_x_17) ;  /* 0x0000064000017945 */ /* 0x000fe20003800200 */
[----:B------:R-:W-:Y:S01]  /*1090*/  SHF.R.U32.HI R0, RZ, 0x17, R3 ;  /* 0x00000017ff007819 */ /* 0x000fe20000011603 */
[----:B------:R-:W-:Y:S01]  /*10a0*/  HFMA2 R8, -RZ, RZ, 2.125, 0 ;  /* 0x40400000ff087431 */ /* 0x000fe200000001ff */
[----:B------:R-:W-:Y:S02]  /*10b0*/  LOP3.LUT R4, R4, 0xff, RZ, 0xc0, !PT ;  /* 0x000000ff04047812 */ /* 0x000fe400078ec0ff */
[----:B------:R-:W-:Y:S02]  /*10c0*/  LOP3.LUT R10, R0, 0xff, RZ, 0xc0, !PT ;  /* 0x000000ff000a7812 */ /* 0x000fe400078ec0ff */
[----:B------:R-:W-:Y:S02]  /*10d0*/  IADD3 R7, PT, PT, R4, -0x1, RZ ;  /* 0xffffffff04077810 */ /* 0x000fe40007ffe0ff */
[----:B------:R-:W-:-:S02]  /*10e0*/  IADD3 R9, PT, PT, R10, -0x1, RZ ;  /* 0xffffffff0a097810 */ /* 0x000fc40007ffe0ff */
[----:B------:R-:W-:-:S04]  /*10f0*/  ISETP.GT.U32.AND P0, PT, R7, 0xfd, PT ;  /* 0x000000fd0700780c */ /* 0x000fc80003f04070 */
[----:B------:R-:W-:-:S13]  /*1100*/  ISETP.GT.U32.OR P0, PT, R9, 0xfd, P0 ;  /* 0x000000fd0900780c */ /* 0x000fda0000704470 */
[----:B------:R-:W-:Y:S01]  /*1110*/  @!P0 IMAD.MOV.U32 R5, RZ, RZ, RZ ;  /* 0x000000ffff058224 */ /* 0x000fe200078e00ff */
[----:B------:R-:W-:Y:S06]  /*1120*/  @!P0 BRA `(.L_x_18) ;  /* 0x0000000000608947 */ /* 0x000fec0003800000 */
[----:B------:R-:W-:Y:S02]  /*1130*/  MOV R0, 0x40400000 ;  /* 0x4040000000007802 */ /* 0x000fe40000000f00 */
[----:B------:R-:W-:Y:S02]  /*1140*/  FSETP.GTU.FTZ.AND P0, PT, |R3|, +INF , PT ;  /* 0x7f8000000300780b */ /* 0x000fe40003f1c200 */
[----:B------:R-:W-:-:S04]  /*1150*/  FSETP.GTU.FTZ.AND P1, PT, |R0|, +INF , PT ;  /* 0x7f8000000000780b */ /* 0x000fc80003f3c200 */
[----:B------:R-:W-:-:S13]  /*1160*/  PLOP3.LUT P0, PT, P0, P1, PT, 0xf8, 0x8f ;  /* 0x00000000008f781c */ /* 0x000fda0000703f70 */
[----:B------:R-:W-:Y:S05]  /*1170*/  @P0 BRA `(.L_x_19) ;  /* 0x00000004004c0947 */ /* 0x000fea0003800000 */
[----:B------:R-:W-:-:S13]  /*1180*/  LOP3.LUT P0, RZ, R8, 0x7fffffff, R3, 0xc8, !PT ;  /* 0x7fffffff08ff7812 */ /* 0x000fda000780c803 */
[----:B------:R-:W-:Y:S05]  /*1190*/  @!P0 BRA `(.L_x_20) ;  /* 0x00000004003c8947 */ /* 0x000fea0003800000 */
[C---:B------:R-:W-:Y:S02]  /*11a0*/  FSETP.NEU.FTZ.AND P2, PT, |R3|.reuse, +INF , PT ;  /* 0x7f8000000300780b */ /* 0x040fe40003f5d200 */
[----:B------:R-:W-:Y:S02]  /*11b0*/  FSETP.NEU.FTZ.AND P1, PT, |R0|, +INF , PT ;  /* 0x7f8000000000780b */ /* 0x000fe40003f3d200 */
[----:B------:R-:W-:-:S11]  /*11c0*/  FSETP.NEU.FTZ.AND P0, PT, |R3|, +INF , PT ;  /* 0x7f8000000300780b */ /* 0x000fd60003f1d200 */
[----:B------:R-:W-:Y:S05]  /*11d0*/  @!P1 BRA !P2, `(.L_x_20) ;  /* 0x00000004002c9947 */ /* 0x000fea0005000000 */
[----:B------:R-:W-:-:S04]  /*11e0*/  LOP3.LUT P2, RZ, R3, 0x7fffffff, RZ, 0xc0, !PT ;  /* 0x7fffffff03ff7812 */ /* 0x000fc8000784c0ff */
[----:B------:R-:W-:-:S13]  /*11f0*/  PLOP3.LUT P1, PT, P1, P2, PT, 0x2f, 0xf2 ;  /* 0x0000000000f2781c */ /* 0x000fda0000f24577 */
[----:B------:R-:W-:Y:S05]  /*1200*/  @P1 BRA `(.L_x_21) ;  /* 0x0000000400181947 */ /* 0x000fea0003800000 */
[----:B------:R-:W-:-:S04]  /*1210*/  LOP3.LUT P1, RZ, R8, 0x7fffffff, RZ, 0xc0, !PT ;  /* 0x7fffffff08ff7812 */ /* 0x000fc8000782c0ff */
[----:B------:R-:W-:-:S13]  /*1220*/  PLOP3.LUT P0, PT, P0, P1, PT, 0x2f, 0xf2 ;  /* 0x0000000000f2781c */ /* 0x000fda0000702577 */
[----:B------:R-:W-:Y:S05]  /*1230*/  @P0 BRA `(.L_x_22) ;  /* 0x0000000400000947 */ /* 0x000fea0003800000 */
[----:B------:R-:W-:Y:S02]  /*1240*/  ISETP.GE.AND P0, PT, R9, RZ, PT ;  /* 0x000000ff0900720c */ /* 0x000fe40003f06270 */
[----:B------:R-:W-:-:S11]  /*1250*/  ISETP.GE.AND P1, PT, R7, RZ, PT ;  /* 0x000000ff0700720c */ /* 0x000fd60003f26270 */
[----:B------:R-:W-:Y:S01]  /*1260*/  @P0 MOV R5, RZ ;  /* 0x000000ff00050202 */ /* 0x000fe20000000f00 */
[----:B------:R-:W-:Y:S01]  /*1270*/  @!P0 FFMA R3, R3, 1.84467440737095516160e+19, RZ ;  /* 0x5f80000003038823 */ /* 0x000fe200000000ff */
[----:B------:R-:W-:Y:S01]  /*1280*/  @!P0 MOV R5, 0xffffffc0 ;  /* 0xffffffc000058802 */ /* 0x000fe20000000f00 */
[----:B------:R-:W-:-:S04]  /*1290*/  @!P1 FFMA R8, R0, 1.84467440737095516160e+19, RZ ;  /* 0x5f80000000089823 */ /* 0x000fc800000000ff */
[----:B------:R-:W-:-:S07]  /*12a0*/  @!P1 VIADD R5, R5, 0x40 ;  /* 0x0000004005059836 */ /* 0x000fce0000000000 */
.L_x_18:
[----:B------:R-:W-:Y:S01]  /*12b0*/  LEA R7, R4, 0xc0800000, 0x17 ;  /* 0xc080000004077811 */ /* 0x000fe200078eb8ff */
[----:B------:R-:W-:Y:S03]  /*12c0*/  BSSY.RECONVERGENT B2, `(.L_x_23) ;  /* 0x0000036000027945 */ /* 0x000fe60003800200 */
[----:B------:R-:W-:Y:S02]  /*12d0*/  IADD3 R8, PT, PT, -R7, R8, RZ ;  /* 0x0000000807087210 */ /* 0x000fe40007ffe1ff */
[----:B------:R-:W-:Y:S02]  /*12e0*/  IADD3 R7, PT, PT, R10, -0x7f, RZ ;  /* 0xffffff810a077810 */ /* 0x000fe40007ffe0ff */
[----:B------:R-:W0:Y:S01]  /*12f0*/  MUFU.RCP R9, R8 ;  /* 0x0000000800097308 */ /* 0x000e220000001000 */
[----:B------:R-:W-:Y:S01]  /*1300*/  FADD.FTZ R11, -R8, -RZ ;  /* 0x800000ff080b7221 */ /* 0x000fe20000010100 */
[C---:B------:R-:W-:Y:S01]  /*1310*/  IADD3 R4, PT, PT, R7.reuse, 0x7f, -R4 ;  /* 0x0000007f07047810 */ /* 0x040fe20007ffe804 */
[----:B------:R-:W-:-:S03]  /*1320*/  IMAD R0, R7, -0x800000, R3 ;  /* 0xff80000007007824 */ /* 0x000fc600078e0203 */
[----:B------:R-:W-:Y:S01]  /*1330*/  IADD3 R4, PT, PT, R4, R5, RZ ;  /* 0x0000000504047210 */ /* 0x000fe20007ffe0ff */
[----:B0-----:R-:W-:-:S04]  /*1340*/  FFMA R10, R9, R11, 1 ;  /* 0x3f800000090a7423 */ /* 0x001fc8000000000b */
[----:B------:R-:W-:-:S04]  /*1350*/  FFMA R12, R9, R10, R9 ;  /* 0x0000000a090c7223 */ /* 0x000fc80000000009 */
[----:B------:R-:W-:-:S04]  /*1360*/  FFMA R3, R0, R12, RZ ;  /* 0x0000000c00037223 */ /* 0x000fc800000000ff */
[----:B------:R-:W-:-:S04]  /*1370*/  FFMA R10, R11, R3, R0 ;  /* 0x000000030b0a7223 */ /* 0x000fc80000000000 */
[----:B------:R-:W-:-:S04]  /*1380*/  FFMA R9, R12, R10, R3 ;  /* 0x0000000a0c097223 */ /* 0x000fc80000000003 */
[----:B------:R-:W-:-:S04]  /*1390*/  FFMA R10, R11, R9, R0 ;  /* 0x000000090b0a7223 */ /* 0x000fc80000000000 */
[----:B------:R-:W-:-:S05]  /*13a0*/  FFMA R0, R12, R10, R9 ;  /* 0x0000000a0c007223 */ /* 0x000fca0000000009 */
[----:B------:R-:W-:-:S04]  /*13b0*/  SHF.R.U32.HI R3, RZ, 0x17, R0 ;  /* 0x00000017ff037819 */ /* 0x000fc80000011600 */
[----:B------:R-:W-:-:S05]  /*13c0*/  LOP3.LUT R3, R3, 0xff, RZ, 0xc0, !PT ;  /* 0x000000ff03037812 */ /* 0x000fca00078ec0ff */
[----:B------:R-:W-:-:S05]  /*13d0*/  IMAD.IADD R7, R3, 0x1, R4 ;  /* 0x0000000103077824 */ /* 0x000fca00078e0204 */
[----:B------:R-:W-:-:S04]  /*13e0*/  IADD3 R3, PT, PT, R7, -0x1, RZ ;  /* 0xffffffff07037810 */ /* 0x000fc80007ffe0ff */
[----:B------:R-:W-:-:S13]  /*13f0*/  ISETP.GE.U32.AND P0, PT, R3, 0xfe, PT ;  /* 0x000000fe0300780c */ /* 0x000fda0003f06070 */
[----:B------:R-:W-:Y:S05]  /*1400*/  @!P0 BRA `(.L_x_24) ;  /* 0x0000000000808947 */ /* 0x000fea0003800000 */
[----:B------:R-:W-:-:S13]  /*1410*/  ISETP.GT.AND P0, PT, R7, 0xfe, PT ;  /* 0x000000fe0700780c */ /* 0x000fda0003f04270 */
[----:B------:R-:W-:Y:S05]  /*1420*/  @P0 BRA `(.L_x_25) ;  /* 0x00000000006c0947 */ /* 0x000fea0003800000 */
[----:B------:R-:W-:-:S13]  /*1430*/  ISETP.GE.AND P0, PT, R7, 0x1, PT ;  /* 0x000000010700780c */ /* 0x000fda0003f06270 */
[----:B------:R-:W-:Y:S05]  /*1440*/  @P0 BRA `(.L_x_26) ;  /* 0x0000000000740947 */ /* 0x000fea0003800000 */
[----:B------:R-:W-:Y:S02]  /*1450*/  ISETP.GE.AND P0, PT, R7, -0x18, PT ;  /* 0xffffffe80700780c */ /* 0x000fe40003f06270 */
[----:B------:R-:W-:-:S11]  /*1460*/  LOP3.LUT R0, R0, 0x80000000, RZ, 0xc0, !PT ;  /* 0x8000000000007812 */ /* 0x000fd600078ec0ff */
[----:B------:R-:W-:Y:S05]  /*1470*/  @!P0 BRA `(.L_x_26) ;  /* 0x0000000000688947 */ /* 0x000fea0003800000 */
[CCC-:B------:R-:W-:Y:S01]  /*1480*/  FFMA.RZ R3, R12.reuse, R10.reuse, R9.reuse ;  /* 0x0000000a0c037223 */ /* 0x1c0fe2000000c009 */
[C---:B------:R-:W-:Y:S01]  /*1490*/  IADD3 R8, PT, PT, R7.reuse, 0x20, RZ ;  /* 0x0000002007087810 */ /* 0x040fe20007ffe0ff */
[CCC-:B------:R-:W-:Y:S01]  /*14a0*/  FFMA.RM R4, R12.reuse, R10.reuse, R9.reuse ;  /* 0x0000000a0c047223 */ /* 0x1c0fe20000004009 */
[----:B------:R-:W-:Y:S02]  /*14b0*/  ISETP.NE.AND P2, PT, R7, RZ, PT ;  /* 0x000000ff0700720c */ /* 0x000fe40003f45270 */
[----:B------:R-:W-:Y:S01]  /*14c0*/  LOP3.LUT R5, R3, 0x7fffff, RZ, 0xc0, !PT ;  /* 0x007fffff03057812 */ /* 0x000fe200078ec0ff */
[----:B------:R-:W-:Y:S01]  /*14d0*/  FFMA.RP R3, R12, R10, R9 ;  /* 0x0000000a0c037223 */ /* 0x000fe20000008009 */
[----:B------:R-:W-:Y:S02]  /*14e0*/  ISETP.NE.AND P1, PT, R7, RZ, PT ;  /* 0x000000ff0700720c */ /* 0x000fe40003f25270 */
[----:B------:R-:W-:Y:S02]  /*14f0*/  LOP3.LUT R5, R5, 0x800000, RZ, 0xfc, !PT ;  /* 0x0080000005057812 */ /* 0x000fe400078efcff */
[----:B------:R-:W-:-:S02]  /*1500*/  IADD3 R7, PT, PT, -R7, RZ, RZ ;  /* 0x000000ff07077210 */ /* 0x000fc40007ffe1ff */
[----:B------:R-:W-:Y:S02]  /*1510*/  SHF.L.U32 R8, R5, R8, RZ ;  /* 0x0000000805087219 */ /* 0x000fe400000006ff */
[----:B------:R-:W-:Y:S02]  /*1520*/  FSETP.NEU.FTZ.AND P0, PT, R3, R4, PT ;  /* 0x000000040300720b */ /* 0x000fe40003f1d000 */
[----:B------:R-:W-:Y:S02]  /*1530*/  SEL R4, R7, RZ, P2 ;  /* 0x000000ff07047207 */ /* 0x000fe40001000000 */
[----:B------:R-:W-:Y:S02]  /*1540*/  ISETP.NE.AND P1, PT, R8, RZ, P1 ;  /* 0x000000ff0800720c */ /* 0x000fe40000f25270 */
[----:B------:R-:W-:Y:S02]  /*1550*/  SHF.R.U32.HI R4, RZ, R4, R5 ;  /* 0x00000004ff047219 */ /* 0x000fe40000011605 */
[----:B------:R-:W-:-:S02]  /*1560*/  PLOP3.LUT P0, PT, P0, P1, PT, 0xf8, 0x8f ;  /* 0x00000000008f781c */ /* 0x000fc40000703f70 */
[----:B------:R-:W-:Y:S02]  /*1570*/  SHF.R.U32.HI R8, RZ, 0x1, R4 ;  /* 0x00000001ff087819 */ /* 0x000fe40000011604 */
[----:B------:R-:W-:-:S04]  /*1580*/  SEL R3, RZ, 0x1, !P0 ;  /* 0x00000001ff037807 */ /* 0x000fc80004000000 */
[----:B------:R-:W-:-:S04]  /*1590*/  LOP3.LUT R3, R3, 0x1, R8, 0xf8, !PT ;  /* 0x0000000103037812 */ /* 0x000fc800078ef808 */
[----:B------:R-:W-:-:S05]  /*15a0*/  LOP3.LUT R3, R3, R4, RZ, 0xc0, !PT ;  /* 0x0000000403037212 */ /* 0x000fca00078ec0ff */
[----:B------:R-:W-:-:S05]  /*15b0*/  IMAD.IADD R3, R8, 0x1, R3 ;  /* 0x0000000108037824 */ /* 0x000fca00078e0203 */
[----:B------:R-:W-:Y:S01]  /*15c0*/  LOP3.LUT R0, R3, R0, RZ, 0xfc, !PT ;  /* 0x0000000003007212 */ /* 0x000fe200078efcff */
[----:B------:R-:W-:Y:S06]  /*15d0*/  BRA `(.L_x_26) ;  /* 0x0000000000107947 */ /* 0x000fec0003800000 */
.L_x_25:
[----:B------:R-:W-:-:S04]  /*15e0*/  LOP3.LUT R0, R0, 0x80000000, RZ, 0xc0, !PT ;  /* 0x8000000000007812 */ /* 0x000fc800078ec0ff */
[----:B------:R-:W-:Y:S01]  /*15f0*/  LOP3.LUT R0, R0, 0x7f800000, RZ, 0xfc, !PT ;  /* 0x7f80000000007812 */ /* 0x000fe200078efcff */
[----:B------:R-:W-:Y:S06]  /*1600*/  BRA `(.L_x_26) ;  /* 0x0000000000047947 */ /* 0x000fec0003800000 */
.L_x_24:
[----:B------:R-:W-:-:S07]  /*1610*/  LEA R0, R4, R0, 0x17 ;  /* 0x0000000004007211 */ /* 0x000fce00078eb8ff */
.L_x_26:
[----:B------:R-:W-:Y:S05]  /*1620*/  BSYNC.RECONVERGENT B2 ;  /* 0x0000000000027941 */ /* 0x000fea0003800200 */
.L_x_23:
[----:B------:R-:W-:Y:S05]  /*1630*/  BRA `(.L_x_27) ;  /* 0x0000000000207947 */ /* 0x000fea0003800000 */
.L_x_22:
[----:B------:R-:W-:-:S04]  /*1640*/  LOP3.LUT R0, R8, 0x80000000, R3, 0x48, !PT ;  /* 0x8000000008007812 */ /* 0x000fc800078e4803 */
[----:B------:R-:W-:Y:S01]  /*1650*/  LOP3.LUT R0, R0, 0x7f800000, RZ, 0xfc, !PT ;  /* 0x7f80000000007812 */ /* 0x000fe200078efcff */
[----:B------:R-:W-:Y:S06]  /*1660*/  BRA `(.L_x_27) ;  /* 0x0000000000147947 */ /* 0x000fec0003800000 */
.L_x_21:
[----:B------:R-:W-:Y:S01]  /*1670*/  LOP3.LUT R0, R8, 0x80000000, R3, 0x48, !PT ;  /* 0x8000000008007812 */ /* 0x000fe200078e4803 */
[----:B------:R-:W-:Y:S06]  /*1680*/  BRA `(.L_x_27) ;  /* 0x00000000000c7947 */ /* 0x000fec0003800000 */
.L_x_20:
[----:B------:R-:W0:Y:S01]  /*1690*/  MUFU.RSQ R0, -QNAN ;  /* 0xffc0000000007908 */ /* 0x000e220000001400 */
[----:B------:R-:W-:Y:S05]  /*16a0*/  BRA `(.L_x_27) ;  /* 0x0000000000047947 */ /* 0x000fea0003800000 */
.L_x_19:
[----:B------:R-:W-:-:S07]  /*16b0*/  FADD.FTZ R0, R3, R0 ;  /* 0x0000000003007221 */ /* 0x000fce0000010000 */
.L_x_27:
[----:B------:R-:W-:Y:S05]  /*16c0*/  BSYNC.RECONVERGENT B1 ;  /* 0x0000000000017941 */ /* 0x000fea0003800200 */
.L_x_17:
[----:B------:R-:W-:Y:S01]  /*16d0*/  HFMA2 R7, -RZ, RZ, 0, 0 ;  /* 0x00000000ff077431 */ /* 0x000fe200000001ff */
[----:B0-----:R-:W-:-:S03]  /*16e0*/  MOV R11, R0 ;  /* 0x00000000000b7202 */ /* 0x001fc60000000f00 */
[----:B------:R-:W-:Y:S05]  /*16f0*/  RET.REL.NODEC R6 `(_Z22cu_room_diffusion_stepPfS_iiiii) ;  /* 0xffffffe806407950 */ /* 0x000fea0003c3ffff */
.L_x_28:
        /* <DEDUP_REMOVED lines=16> */
.L_x_29:


//--------------------- .nv.shared.reserved.0     --------------------------
	.section	.nv.shared.reserved.0,"aw",@nobits
	.weak		__nv_reservedSMEM_offset_0_alias
	.size		__nv_reservedSMEM_offset_0_alias, 0, 64
	.other		__nv_reservedSMEM_offset_0_alias,@"STO_CUDA_RESERVED_SHARED STV_DEFAULT"
__nv_reservedSMEM_offset_0_alias:
	.zero		0
	.zero		64


//--------------------- .nv.constant0._Z18cu_initialize_roomPfiii --------------------------
	.section	.nv.constant0._Z18cu_initialize_roomPfiii,"a",@progbits
	.sectionflags	@""
	.align	4
.nv.constant0._Z18cu_initialize_roomPfiii:
	.zero		916


//--------------------- .nv.constant0._Z22cu_room_diffusion_stepPfS_iiiii --------------------------
	.section	.nv.constant0._Z22cu_room_diffusion_stepPfS_iiiii,"a",@progbits
	.sectionflags	@""
	.align	4
.nv.constant0._Z22cu_room_diffusion_stepPfS_iiiii:
	.zero		932


//--------------------- SYMBOLS --------------------------

	.type		.nv.reservedSmem.offset0,@object
	.size		.nv.reservedSmem.offset0,0x4
